//
// Generated by NVIDIA NVVM Compiler
//
// Compiler Build ID: CL-36424714
// Cuda compilation tools, release 13.0, V13.0.88
// Based on NVVM 20.0.0
//

.version 9.0
.target sm_100
.address_size 64

	// .globl	_Z12vecMulKernelPKfS0_Pfi

.visible .entry _Z12vecMulKernelPKfS0_Pfi(
	.param .u64 .ptr .align 1 _Z12vecMulKernelPKfS0_Pfi_param_0,
	.param .u64 .ptr .align 1 _Z12vecMulKernelPKfS0_Pfi_param_1,
	.param .u64 .ptr .align 1 _Z12vecMulKernelPKfS0_Pfi_param_2,
	.param .u32 _Z12vecMulKernelPKfS0_Pfi_param_3
)
{
	.reg .pred 	%p<2>;
	.reg .b32 	%r<3>;
	.reg .b32 	%f<4>;
	.reg .b64 	%rd<11>;

	ld.param.u64 	%rd1, [_Z12vecMulKernelPKfS0_Pfi_param_0];
	ld.param.u64 	%rd2, [_Z12vecMulKernelPKfS0_Pfi_param_1];
	ld.param.u64 	%rd3, [_Z12vecMulKernelPKfS0_Pfi_param_2];
	ld.param.u32 	%r2, [_Z12vecMulKernelPKfS0_Pfi_param_3];
	mov.u32 	%r1, %tid.x;
	setp.ge.s32 	%p1, %r1, %r2;
	@%p1 bra 	$L__BB0_2;
	cvta.to.global.u64 	%rd4, %rd1;
	cvta.to.global.u64 	%rd5, %rd2;
	cvta.to.global.u64 	%rd6, %rd3;
	mul.wide.u32 	%rd7, %r1, 4;
	add.s64 	%rd8, %rd4, %rd7;
	ld.global.f32 	%f1, [%rd8];
	add.s64 	%rd9, %rd5, %rd7;
	ld.global.f32 	%f2, [%rd9];
	mul.f32 	%f3, %f1, %f2;
	add.s64 	%rd10, %rd6, %rd7;
	st.global.f32 	[%rd10], %f3;
$L__BB0_2:
	ret;

}


// ===== COMPILED SASS (sm_100) =====

	.target	sm_100

	.elftype	@"ET_EXEC"


//--------------------- .note.nv.tkinfo           --------------------------
	.section	.note.nv.tkinfo,"",@"SHT_NOTE"
	.sectionflags	@"SHF_NOTE_NV_TKINFO"
	.tkinfo
        /*0018*/ 	.word	0x00000002
        /*0030*/ 	.string	""
        /*0030*/ 	.string	"ptxas"
        /*0030*/ 	.string	"Cuda compilation tools, release 13.0, V13.0.88"
        /*0030*/ 	.string	"Build cuda_13.0.r13.0/compiler.36424714_0"
        /*0030*/ 	.string	"-arch sm_100 -m 64 "



//--------------------- .note.nv.cuinfo           --------------------------
	.section	.note.nv.cuinfo,"",@"SHT_NOTE"
	.sectionflags	@"SHF_NOTE_NV_CUINFO"
        /*0018*/ 	.short	0x0002
        /*001a*/ 	.short	0x0064
        /*001c*/ 	.short	0x0082
	.zero		2


//--------------------- .nv.info                  --------------------------
	.section	.nv.info,"",@"SHT_CUDA_INFO"
	.align	4


	//----- nvinfo : EIATTR_REGCOUNT
	.align		4
        /*0000*/ 	.byte	0x04, 0x2f
        /*0002*/ 	.short	(.L_1 - .L_0)
	.align		4
.L_0:
        /*0004*/ 	.word	index@(_Z12vecMulKernelPKfS0_Pfi)
        /*0008*/ 	.word	0x0000000c


	//----- nvinfo : EIATTR_FRAME_SIZE
	.align		4
.L_1:
        /*000c*/ 	.byte	0x04, 0x11
        /*000e*/ 	.short	(.L_3 - .L_2)
	.align		4
.L_2:
        /*0010*/ 	.word	index@(_Z12vecMulKernelPKfS0_Pfi)
        /*0014*/ 	.word	0x00000000


	//----- nvinfo : EIATTR_MIN_STACK_SIZE
	.align		4
.L_3:
        /*0018*/ 	.byte	0x04, 0x12
        /*001a*/ 	.short	(.L_5 - .L_4)
	.align		4
.L_4:
        /*001c*/ 	.word	index@(_Z12vecMulKernelPKfS0_Pfi)
        /*0020*/ 	.word	0x00000000
.L_5:


//--------------------- .nv.compat                --------------------------
	.section	.nv.compat,"",@"SHT_CUDA_COMPAT_INFO"
	.align	4
        /*0000*/ 	.byte	0x02, 0x09, 0x00, 0x00, 0x02, 0x02, 0x01, 0x00, 0x02, 0x05, 0x05, 0x00, 0x03, 0x07, 0x01, 0x01
        /*0010*/ 	.byte	0x02, 0x03, 0x00, 0x00, 0x02, 0x06, 0x01, 0x00, 0x04, 0x0b, 0x08, 0x00, 0x09, 0x00, 0x00, 0x00
        /*0020*/ 	.byte	0x00, 0x00, 0x00, 0x00


//--------------------- .nv.info._Z12vecMulKernelPKfS0_Pfi --------------------------
	.section	.nv.info._Z12vecMulKernelPKfS0_Pfi,"",@"SHT_CUDA_INFO"
	.sectionflags	@""
	.align	4


	//----- nvinfo : EIATTR_CUDA_API_VERSION
	.align		4
        /*0000*/ 	.byte	0x04, 0x37
        /*0002*/ 	.short	(.L_7 - .L_6)
.L_6:
        /*0004*/ 	.word	0x00000082


	//----- nvinfo : EIATTR_KPARAM_INFO
	.align		4
.L_7:
        /*0008*/ 	.byte	0x04, 0x17
        /*000a*/ 	.short	(.L_9 - .L_8)
.L_8:
        /*000c*/ 	.word	0x00000000
        /*0010*/ 	.short	0x0003
        /*0012*/ 	.short	0x0018
        /*0014*/ 	.byte	0x00, 0xf0, 0x11, 0x00


	//----- nvinfo : EIATTR_KPARAM_INFO
	.align		4
.L_9:
        /*0018*/ 	.byte	0x04, 0x17
        /*001a*/ 	.short	(.L_11 - .L_10)
.L_10:
        /*001c*/ 	.word	0x00000000
        /*0020*/ 	.short	0x0002
        /*0022*/ 	.short	0x0010
        /*0024*/ 	.byte	0x00, 0xf5, 0x21, 0x00


	//----- nvinfo : EIATTR_KPARAM_INFO
	.align		4
.L_11:
        /*0028*/ 	.byte	0x04, 0x17
        /*002a*/ 	.short	(.L_13 - .L_12)
.L_12:
        /*002c*/ 	.word	0x00000000
        /*0030*/ 	.short	0x0001
        /*0032*/ 	.short	0x0008
        /*0034*/ 	.byte	0x00, 0xf5, 0x21, 0x00


	//----- nvinfo : EIATTR_KPARAM_INFO
	.align		4
.L_13:
        /*0038*/ 	.byte	0x04, 0x17
        /*003a*/ 	.short	(.L_15 - .L_14)
.L_14:
        /*003c*/ 	.word	0x00000000
        /*0040*/ 	.short	0x0000
        /*0042*/ 	.short	0x0000
        /*0044*/ 	.byte	0x00, 0xf5, 0x21, 0x00


	//----- nvinfo : EIATTR_SPARSE_MMA_MASK
	.align		4
.L_15:
        /*0048*/ 	.byte	0x03, 0x50
        /*004a*/ 	.short	0x0000


	//----- nvinfo : EIATTR_MAXREG_COUNT
	.align		4
        /*004c*/ 	.byte	0x03, 0x1b
        /*004e*/ 	.short	0x00ff


	//----- nvinfo : EIATTR_MERCURY_ISA_VERSION
	.align		4
        /*0050*/ 	.byte	0x03, 0x5f
        /*0052*/ 	.short	0x0101


	//----- nvinfo : EIATTR_VRC_CTA_INIT_COUNT
	.align		4
        /*0054*/ 	.byte	0x02, 0x4a
	.zero		1
	.zero		1


	//----- nvinfo : EIATTR_EXIT_INSTR_OFFSETS
	.align		4
        /*0058*/ 	.byte	0x04, 0x1c
        /*005a*/ 	.short	(.L_17 - .L_16)


	//   ....[0]....
.L_16:
        /*005c*/ 	.word	0x00000040


	//   ....[1]....
        /*0060*/ 	.word	0x00000100


	//----- nvinfo : EIATTR_CBANK_PARAM_SIZE
	.align		4
.L_17:
        /*0064*/ 	.byte	0x03, 0x19
        /*0066*/ 	.short	0x001c


	//----- nvinfo : EIATTR_PARAM_CBANK
	.align		4
        /*0068*/ 	.byte	0x04, 0x0a
        /*006a*/ 	.short	(.L_19 - .L_18)
	.align		4
.L_18:
        /*006c*/ 	.word	index@(.nv.constant0._Z12vecMulKernelPKfS0_Pfi)
        /*0070*/ 	.short	0x0380
        /*0072*/ 	.short	0x001c


	//----- nvinfo : EIATTR_SW_WAR
	.align		4
.L_19:
        /*0074*/ 	.byte	0x04, 0x36
        /*0076*/ 	.short	(.L_21 - .L_20)
.L_20:
        /*0078*/ 	.word	0x00000008
.L_21:


//--------------------- .nv.callgraph             --------------------------
	.section	.nv.callgraph,"",@"SHT_CUDA_CALLGRAPH"
	.align	4
	.sectionentsize	8
	.align		4
        /*0000*/ 	.word	0x00000000
	.align		4
        /*0004*/ 	.word	0xffffffff
	.align		4
        /*0008*/ 	.word	0x00000000
	.align		4
        /*000c*/ 	.word	0xfffffffe
	.align		4
        /*0010*/ 	.word	0x00000000
	.align		4
        /*0014*/ 	.word	0xfffffffd
	.align		4
        /*0018*/ 	.word	0x00000000
	.align		4
        /*001c*/ 	.word	0xfffffffc


//--------------------- .text._Z12vecMulKernelPKfS0_Pfi --------------------------
	.section	.text._Z12vecMulKernelPKfS0_Pfi,"ax",@progbits
	.align	128
        .global         _Z12vecMulKernelPKfS0_Pfi
        .type           _Z12vecMulKernelPKfS0_Pfi,@function
        .size           _Z12vecMulKernelPKfS0_Pfi,(.L_x_1 - _Z12vecMulKernelPKfS0_Pfi)
        .other          _Z12vecMulKernelPKfS0_Pfi,@"STO_CUDA_ENTRY STV_DEFAULT"
_Z12vecMulKernelPKfS0_Pfi:
.text._Z12vecMulKernelPKfS0_Pfi:
[----:B------:R-:W-:Y:S01]  /*0000*/  LDC R1, c[0x0][0x37c] ;  /* 0x0000df00ff017b82 */ /* 0x000fe20000000800 */
[----:B------:R-:W0:Y:S01]  /*0010*/  S2R R9, SR_TID.X ;  /* 0x0000000000097919 */ /* 0x000e220000002100 */
[----:B------:R-:W0:Y:S02]  /*0020*/  LDCU UR4, c[0x0][0x398] ;  /* 0x00007300ff0477ac */ /* 0x000e240008000800 */
[----:B0-----:R-:W-:-:S13]  /*0030*/  ISETP.GE.AND P0, PT, R9, UR4, PT ;  /* 0x0000000409007c0c */ /* 0x001fda000bf06270 */
[----:B------:R-:W-:Y:S05]  /*0040*/  @P0 EXIT ;  /* 0x000000000000094d */ /* 0x000fea0003800000 */
[----:B------:R-:W0:Y:S01]  /*0050*/  LDC.64 R2, c[0x0][0x380] ;  /* 0x0000e000ff027b82 */ /* 0x000e220000000a00 */
[----:B------:R-:W1:Y:S07]  /*0060*/  LDCU.64 UR4, c[0x0][0x358] ;  /* 0x00006b00ff0477ac */ /* 0x000e6e0008000a00 */
[----:B------:R-:W2:Y:S08]  /*0070*/  LDC.64 R4, c[0x0][0x388] ;  /* 0x0000e200ff047b82 */ /* 0x000eb00000000a00 */
[----:B------:R-:W3:Y:S01]  /*0080*/  LDC.64 R6, c[0x0][0x390] ;  /* 0x0000e400ff067b82 */ /* 0x000ee20000000a00 */
[----:B0-----:R-:W-:-:S06]  /*0090*/  IMAD.WIDE.U32 R2, R9, 0x4, R2 ;  /* 0x0000000409027825 */ /* 0x001fcc00078e0002 */
[----:B-1----:R-:W4:Y:S01]  /*00a0*/  LDG.E R2, desc[UR4][R2.64] ;  /* 0x0000000402027981 */ /* 0x002f22000c1e1900 */
[----:B--2---:R-:W-:-:S06]  /*00b0*/  IMAD.WIDE.U32 R4, R9, 0x4, R4 ;  /* 0x0000000409047825 */ /* 0x004fcc00078e0004 */
[----:B------:R-:W4:Y:S01]  /*00c0*/  LDG.E R5, desc[UR4][R4.64] ;  /* 0x0000000404057981 */ /* 0x000f22000c1e1900 */
[----:B---3--:R-:W-:-:S04]  /*00d0*/  IMAD.WIDE.U32 R6, R9, 0x4, R6 ;  /* 0x0000000409067825 */ /* 0x008fc800078e0006 */
[----:B----4-:R-:W-:-:S05]  /*00e0*/  FMUL R9, R2, R5 ;  /* 0x0000000502097220 */ /* 0x010fca0000400000 */
[----:B------:R-:W-:Y:S01]  /*00f0*/  STG.E desc[UR4][R6.64], R9 ;  /* 0x0000000906007986 */ /* 0x000fe2000c101904 */
[----:B------:R-:W-:Y:S05]  /*0100*/  EXIT ;  /* 0x000000000000794d */ /* 0x000fea0003800000 */
.L_x_0:
[----:B------:R-:W-:-:S00]  /*0110*/  BRA `(.L_x_0) ;  /* 0xfffffffc00fc7947 */ /* 0x000fc0000383ffff */
[----:B------:R-:W-:-:S00]  /*0120*/  NOP ;  /* 0x0000000000007918 */ /* 0x000fc00000000000 */
        /* <DEDUP_REMOVED lines=13> */
.L_x_1:


//--------------------- .nv.shared.reserved.0     --------------------------
	.section	.nv.shared.reserved.0,"aw",@nobits
	.weak		__nv_reservedSMEM_offset_0_alias
	.size		__nv_reservedSMEM_offset_0_alias, 0, 64
	.other		__nv_reservedSMEM_offset_0_alias,@"STO_CUDA_RESERVED_SHARED STV_DEFAULT"
__nv_reservedSMEM_offset_0_alias:
	.zero		0
	.zero		64


//--------------------- .nv.constant0._Z12vecMulKernelPKfS0_Pfi --------------------------
	.section	.nv.constant0._Z12vecMulKernelPKfS0_Pfi,"a",@progbits
	.sectionflags	@""
	.align	4
.nv.constant0._Z12vecMulKernelPKfS0_Pfi:
	.zero		924


//--------------------- SYMBOLS --------------------------

	.type		.nv.reservedSmem.offset0,@object
	.size		.nv.reservedSmem.offset0,0x4
